	.headerflags	@"EF_CUDA_TEXMODE_UNIFIED EF_CUDA_64BIT_ADDRESS EF_CUDA_ACCELERATORS EF_CUDA_SM90 EF_CUDA_VIRTUAL_SM(EF_CUDA_SM90)"
	.elftype	@"ET_EXEC"


//--------------------- .nv.info                  --------------------------
	.section	.nv.info,"",@"SHT_CUDA_INFO"
	.align	4


	//----- nvinfo : EIATTR_REGCOUNT
	.align		4
        /*0000*/ 	.byte	0x04, 0x2f
        /*0002*/ 	.short	(.L_3 - .L_2)
	.align		4
.L_2:
        /*0004*/ 	.word	index@(triton_poi_fused__native_batch_norm_legit_no_training__unsafe_index_add_convolution_relu_48)
        /*0008*/ 	.word	0x00000020


	//----- nvinfo : EIATTR_MIN_STACK_SIZE
	.align		4
.L_3:
        /*000c*/ 	.byte	0x04, 0x12
        /*000e*/ 	.short	(.L_5 - .L_4)
	.align		4
.L_4:
        /*0010*/ 	.word	index@(triton_poi_fused__native_batch_norm_legit_no_training__unsafe_index_add_convolution_relu_48)
        /*0014*/ 	.word	0x00000000


	//----- nvinfo : EIATTR_FRAME_SIZE
	.align		4
.L_5:
        /*0018*/ 	.byte	0x04, 0x11
        /*001a*/ 	.short	(.L_7 - .L_6)
	.align		4
.L_6:
        /*001c*/ 	.word	index@(triton_poi_fused__native_batch_norm_legit_no_training__unsafe_index_add_convolution_relu_48)
        /*0020*/ 	.word	0x00000000


	//----- nvinfo : EIATTR_MIN_STACK_SIZE
	.align		4
.L_7:
        /*0024*/ 	.byte	0x04, 0x12
        /*0026*/ 	.short	(.L_9 - .L_8)
	.align		4
.L_8:
        /*0028*/ 	.word	index@(triton_poi_fused__native_batch_norm_legit_no_training__unsafe_index_add_convolution_relu_48)
        /*002c*/ 	.word	0x00000000
.L_9:


//--------------------- .nv.info.triton_poi_fused__native_batch_norm_legit_no_training__unsafe_index_add_convolution_relu_48 --------------------------
	.section	.nv.info.triton_poi_fused__native_batch_norm_legit_no_training__unsafe_index_add_convolution_relu_48,"",@"SHT_CUDA_INFO"
	.sectionflags	@""
	.align	4


	//----- nvinfo : EIATTR_CUDA_API_VERSION
	.align		4
        /*0000*/ 	.byte	0x04, 0x37
        /*0002*/ 	.short	(.L_11 - .L_10)
.L_10:
        /*0004*/ 	.word	0x0000007c


	//----- nvinfo : EIATTR_KPARAM_INFO
	.align		4
.L_11:
        /*0008*/ 	.byte	0x04, 0x17
        /*000a*/ 	.short	(.L_13 - .L_12)
.L_12:
        /*000c*/ 	.word	0x00000000
        /*0010*/ 	.short	0x0010
        /*0012*/ 	.short	0x0080
        /*0014*/ 	.byte	0x00, 0xf0, 0x11, 0x00


	//----- nvinfo : EIATTR_KPARAM_INFO
	.align		4
.L_13:
        /*0018*/ 	.byte	0x04, 0x17
        /*001a*/ 	.short	(.L_15 - .L_14)
.L_14:
        /*001c*/ 	.word	0x00000000
        /*0020*/ 	.short	0x000f
        /*0022*/ 	.short	0x0078
        /*0024*/ 	.byte	0x00, 0xf4, 0x21, 0x00


	//----- nvinfo : EIATTR_KPARAM_INFO
	.align		4
.L_15:
        /*0028*/ 	.byte	0x04, 0x17
        /*002a*/ 	.short	(.L_17 - .L_16)
.L_16:
        /*002c*/ 	.word	0x00000000
        /*0030*/ 	.short	0x000e
        /*0032*/ 	.short	0x0070
        /*0034*/ 	.byte	0x00, 0xf4, 0x21, 0x00


	//----- nvinfo : EIATTR_KPARAM_INFO
	.align		4
.L_17:
        /*0038*/ 	.byte	0x04, 0x17
        /*003a*/ 	.short	(.L_19 - .L_18)
.L_18:
        /*003c*/ 	.word	0x00000000
        /*0040*/ 	.short	0x000d
        /*0042*/ 	.short	0x0068
        /*0044*/ 	.byte	0x00, 0xf4, 0x21, 0x00


	//----- nvinfo : EIATTR_KPARAM_INFO
	.align		4
.L_19:
        /*0048*/ 	.byte	0x04, 0x17
        /*004a*/ 	.short	(.L_21 - .L_20)
.L_20:
        /*004c*/ 	.word	0x00000000
        /*0050*/ 	.short	0x000c
        /*0052*/ 	.short	0x0060
        /*0054*/ 	.byte	0x00, 0xf4, 0x21, 0x00


	//----- nvinfo : EIATTR_KPARAM_INFO
	.align		4
.L_21:
        /*0058*/ 	.byte	0x04, 0x17
        /*005a*/ 	.short	(.L_23 - .L_22)
.L_22:
        /*005c*/ 	.word	0x00000000
        /*0060*/ 	.short	0x000b
        /*0062*/ 	.short	0x0058
        /*0064*/ 	.byte	0x00, 0xf4, 0x21, 0x00


	//----- nvinfo : EIATTR_KPARAM_INFO
	.align		4
.L_23:
        /*0068*/ 	.byte	0x04, 0x17
        /*006a*/ 	.short	(.L_25 - .L_24)
.L_24:
        /*006c*/ 	.word	0x00000000
        /*0070*/ 	.short	0x000a
        /*0072*/ 	.short	0x0050
        /*0074*/ 	.byte	0x00, 0xf4, 0x21, 0x00


	//----- nvinfo : EIATTR_KPARAM_INFO
	.align		4
.L_25:
        /*0078*/ 	.byte	0x04, 0x17
        /*007a*/ 	.short	(.L_27 - .L_26)
.L_26:
        /*007c*/ 	.word	0x00000000
        /*0080*/ 	.short	0x0009
        /*0082*/ 	.short	0x0048
        /*0084*/ 	.byte	0x00, 0xf4, 0x21, 0x00


	//----- nvinfo : EIATTR_KPARAM_INFO
	.align		4
.L_27:
        /*0088*/ 	.byte	0x04, 0x17
        /*008a*/ 	.short	(.L_29 - .L_28)
.L_28:
        /*008c*/ 	.word	0x00000000
        /*0090*/ 	.short	0x0008
        /*0092*/ 	.short	0x0040
        /*0094*/ 	.byte	0x00, 0xf4, 0x21, 0x00


	//----- nvinfo : EIATTR_KPARAM_INFO
	.align		4
.L_29:
        /*0098*/ 	.byte	0x04, 0x17
        /*009a*/ 	.short	(.L_31 - .L_30)
.L_30:
        /*009c*/ 	.word	0x00000000
        /*00a0*/ 	.short	0x0007
        /*00a2*/ 	.short	0x0038
        /*00a4*/ 	.byte	0x00, 0xf4, 0x21, 0x00


	//----- nvinfo : EIATTR_KPARAM_INFO
	.align		4
.L_31:
        /*00a8*/ 	.byte	0x04, 0x17
        /*00aa*/ 	.short	(.L_33 - .L_32)
.L_32:
        /*00ac*/ 	.word	0x00000000
        /*00b0*/ 	.short	0x0006
        /*00b2*/ 	.short	0x0030
        /*00b4*/ 	.byte	0x00, 0xf4, 0x21, 0x00


	//----- nvinfo : EIATTR_KPARAM_INFO
	.align		4
.L_33:
        /*00b8*/ 	.byte	0x04, 0x17
        /*00ba*/ 	.short	(.L_35 - .L_34)
.L_34:
        /*00bc*/ 	.word	0x00000000
        /*00c0*/ 	.short	0x0005
        /*00c2*/ 	.short	0x0028
        /*00c4*/ 	.byte	0x00, 0xf4, 0x21, 0x00


	//----- nvinfo : EIATTR_KPARAM_INFO
	.align		4
.L_35:
        /*00c8*/ 	.byte	0x04, 0x17
        /*00ca*/ 	.short	(.L_37 - .L_36)
.L_36:
        /*00cc*/ 	.word	0x00000000
        /*00d0*/ 	.short	0x0004
        /*00d2*/ 	.short	0x0020
        /*00d4*/ 	.byte	0x00, 0xf4, 0x21, 0x00


	//----- nvinfo : EIATTR_KPARAM_INFO
	.align		4
.L_37:
        /*00d8*/ 	.byte	0x04, 0x17
        /*00da*/ 	.short	(.L_39 - .L_38)
.L_38:
        /*00dc*/ 	.word	0x00000000
        /*00e0*/ 	.short	0x0003
        /*00e2*/ 	.short	0x0018
        /*00e4*/ 	.byte	0x00, 0xf4, 0x21, 0x00


	//----- nvinfo : EIATTR_KPARAM_INFO
	.align		4
.L_39:
        /*00e8*/ 	.byte	0x04, 0x17
        /*00ea*/ 	.short	(.L_41 - .L_40)
.L_40:
        /*00ec*/ 	.word	0x00000000
        /*00f0*/ 	.short	0x0002
        /*00f2*/ 	.short	0x0010
        /*00f4*/ 	.byte	0x00, 0xf4, 0x21, 0x00


	//----- nvinfo : EIATTR_KPARAM_INFO
	.align		4
.L_41:
        /*00f8*/ 	.byte	0x04, 0x17
        /*00fa*/ 	.short	(.L_43 - .L_42)
.L_42:
        /*00fc*/ 	.word	0x00000000
        /*0100*/ 	.short	0x0001
        /*0102*/ 	.short	0x0008
        /*0104*/ 	.byte	0x00, 0xf4, 0x21, 0x00


	//----- nvinfo : EIATTR_KPARAM_INFO
	.align		4
.L_43:
        /*0108*/ 	.byte	0x04, 0x17
        /*010a*/ 	.short	(.L_45 - .L_44)
.L_44:
        /*010c*/ 	.word	0x00000000
        /*0110*/ 	.short	0x0000
        /*0112*/ 	.short	0x0000
        /*0114*/ 	.byte	0x00, 0xf4, 0x21, 0x00


	//----- nvinfo : EIATTR_SPARSE_MMA_MASK
	.align		4
.L_45:
        /*0118*/ 	.byte	0x03, 0x50
        /*011a*/ 	.short	0x0000


	//----- nvinfo : EIATTR_MAXREG_COUNT
	.align		4
        /*011c*/ 	.byte	0x03, 0x1b
        /*011e*/ 	.short	0x00ff


	//----- nvinfo : EIATTR_EXIT_INSTR_OFFSETS
	.align		4
        /*0120*/ 	.byte	0x04, 0x1c
        /*0122*/ 	.short	(.L_47 - .L_46)


	//   ....[0]....
.L_46:
        /*0124*/ 	.word	0x00000900


	//----- nvinfo : EIATTR_REQNTID
	.align		4
.L_47:
        /*0128*/ 	.byte	0x04, 0x10
        /*012a*/ 	.short	(.L_49 - .L_48)
.L_48:
        /*012c*/ 	.word	0x00000080
        /*0130*/ 	.word	0x00000001
        /*0134*/ 	.word	0x00000001


	//----- nvinfo : EIATTR_CBANK_PARAM_SIZE
	.align		4
.L_49:
        /*0138*/ 	.byte	0x03, 0x19
        /*013a*/ 	.short	0x0084


	//----- nvinfo : EIATTR_PARAM_CBANK
	.align		4
        /*013c*/ 	.byte	0x04, 0x0a
        /*013e*/ 	.short	(.L_51 - .L_50)
	.align		4
.L_50:
        /*0140*/ 	.word	index@(.nv.constant0.triton_poi_fused__native_batch_norm_legit_no_training__unsafe_index_add_convolution_relu_48)
        /*0144*/ 	.short	0x0210
        /*0146*/ 	.short	0x0084


	//----- nvinfo : EIATTR_SW_WAR
	.align		4
.L_51:
        /*0148*/ 	.byte	0x04, 0x36
        /*014a*/ 	.short	(.L_53 - .L_52)
.L_52:
        /*014c*/ 	.word	0x00000008
.L_53:


//--------------------- .nv.callgraph             --------------------------
	.section	.nv.callgraph,"",@"SHT_CUDA_CALLGRAPH"
	.align	4
	.sectionentsize	8
	.align		4
        /*0000*/ 	.word	0x00000000
	.align		4
        /*0004*/ 	.word	0xffffffff
	.align		4
        /*0008*/ 	.word	0x00000000
	.align		4
        /*000c*/ 	.word	0xfffffffe
	.align		4
        /*0010*/ 	.word	0x00000000
	.align		4
        /*0014*/ 	.word	0xfffffffd
	.align		4
        /*0018*/ 	.word	0x00000000
	.align		4
        /*001c*/ 	.word	0xfffffffc


//--------------------- .nv.constant4             --------------------------
	.section	.nv.constant4,"a",@progbits
	.align	8
	.align		8
.nv.constant4:
        /*0000*/ 	.dword	_$_str
	.align		8
        /*0008*/ 	.dword	_$_str_$_2


//--------------------- .text.triton_poi_fused__native_batch_norm_legit_no_training__unsafe_index_add_convolution_relu_48 --------------------------
	.section	.text.triton_poi_fused__native_batch_norm_legit_no_training__unsafe_index_add_convolution_relu_48,"ax",@progbits
	.align	128
        .global         triton_poi_fused__native_batch_norm_legit_no_training__unsafe_index_add_convolution_relu_48
        .type           triton_poi_fused__native_batch_norm_legit_no_training__unsafe_index_add_convolution_relu_48,@function
        .size           triton_poi_fused__native_batch_norm_legit_no_training__unsafe_index_add_convolution_relu_48,(.L_x_1 - triton_poi_fused__native_batch_norm_legit_no_training__unsafe_index_add_convolution_relu_48)
        .other          triton_poi_fused__native_batch_norm_legit_no_training__unsafe_index_add_convolution_relu_48,@"STO_CUDA_ENTRY STV_DEFAULT"
triton_poi_fused__native_batch_norm_legit_no_training__unsafe_index_add_convolution_relu_48:
.text.triton_poi_fused__native_batch_norm_legit_no_training__unsafe_index_add_convolution_relu_48:
[----:B------:R-:W-:Y:S01]  /*0000*/  LDC R1, c[0x0][0x28] ;  /* 0x00000a00ff017b82 */ /* 0x000fe20000000800 */
[----:B------:R-:W1:Y:S01]  /*0010*/  S2R R0, SR_TID.X ;  /* 0x0000000000007919 */ /* 0x000e620000002100 */
[----:B------:R-:W-:Y:S01]  /*0020*/  ULDC.64 UR4, c[0x0][0x208] ;  /* 0x0000820000047ab9 */ /* 0x000fe20000000a00 */
[----:B------:R-:W-:Y:S01]  /*0030*/  ULDC.64 UR6, c[0x0][0x240] ;  /* 0x0000900000067ab9 */ /* 0x000fe20000000a00 */
[----:B------:R-:W-:Y:S01]  /*0040*/  ULDC.64 UR8, c[0x0][0x250] ;  /* 0x0000940000087ab9 */ /* 0x000fe20000000a00 */
[----:B------:R-:W2:Y:S03]  /*0050*/  S2R R3, SR_CTAID.X ;  /* 0x0000000000037919 */ /* 0x000ea60000002500 */
[----:B------:R-:W3:Y:S08]  /*0060*/  LDC.64 R22, c[0x0][0x270] ;  /* 0x00009c00ff167b82 */ /* 0x000ef00000000a00 */
[----:B------:R-:W4:Y:S08]  /*0070*/  LDC.64 R18, c[0x0][0x220] ;  /* 0x00008800ff127b82 */ /* 0x000f300000000a00 */
[----:B------:R-:W5:Y:S08]  /*0080*/  LDC.64 R14, c[0x0][0x228] ;  /* 0x00008a00ff0e7b82 */ /* 0x000f700000000a00 */
[----:B------:R-:W3:Y:S01]  /*0090*/  LDC.64 R24, c[0x0][0x280] ;  /* 0x0000a000ff187b82 */ /* 0x000ee20000000a00 */
[----:B-1----:R-:W-:-:S02]  /*00a0*/  SHF.L.U32 R0, R0, 0x1, RZ ;  /* 0x0000000100007819 */ /* 0x002fc400000006ff */
[----:B--2---:R-:W-:Y:S02]  /*00b0*/  SHF.R.S32.HI R11, RZ, 0x17, R3 ;  /* 0x00000017ff0b7819 */ /* 0x004fe40000011403 */
[----:B------:R-:W-:Y:S02]  /*00c0*/  LOP3.LUT R0, R0, 0xfe, RZ, 0xc0, !PT ;  /* 0x000000fe00007812 */ /* 0x000fe400078ec0ff */
[----:B------:R-:W-:Y:S02]  /*00d0*/  SGXT R11, R11, 0x1 ;  /* 0x000000010b0b781a */ /* 0x000fe40000000200 */
[----:B------:R-:W-:Y:S02]  /*00e0*/  LEA R0, R3, R0, 0x8 ;  /* 0x0000000003007211 */ /* 0x000fe400078e40ff */
[----:B------:R-:W1:Y:S02]  /*00f0*/  LDC.64 R2, c[0x0][0x238] ;  /* 0x00008e00ff027b82 */ /* 0x000e640000000a00 */
[----:B------:R-:W-:-:S02]  /*0100*/  LEA.HI R4, R11, R0, RZ, 0x6 ;  /* 0x000000000b047211 */ /* 0x000fc400078f30ff */
[----:B------:R-:W-:Y:S02]  /*0110*/  SHF.R.S32.HI R5, RZ, 0x1f, R0 ;  /* 0x0000001fff057819 */ /* 0x000fe40000011400 */
[----:B------:R-:W-:Y:S02]  /*0120*/  SHF.R.S32.HI R4, RZ, 0x6, R4 ;  /* 0x00000006ff047819 */ /* 0x000fe40000011404 */
[----:B------:R-:W-:Y:S02]  /*0130*/  LEA.HI R6, R5, R0, RZ, 0x2 ;  /* 0x0000000005067211 */ /* 0x000fe400078f10ff */
[----:B------:R-:W-:Y:S02]  /*0140*/  LEA.HI R5, R4, R4, RZ, 0x4 ;  /* 0x0000000404057211 */ /* 0x000fe400078f20ff */
[--C-:B------:R-:W-:Y:S02]  /*0150*/  SHF.R.S32.HI R7, RZ, 0x2, R6.reuse ;  /* 0x00000002ff077819 */ /* 0x100fe40000011406 */
[----:B------:R-:W-:-:S02]  /*0160*/  SHF.R.S32.HI R8, RZ, 0x1f, R6 ;  /* 0x0000001fff087819 */ /* 0x000fc40000011406 */
[----:B------:R-:W-:Y:S02]  /*0170*/  LOP3.LUT R5, R5, 0xfffffff0, RZ, 0xc0, !PT ;  /* 0xfffffff005057812 */ /* 0x000fe400078ec0ff */
[----:B------:R-:W-:-:S03]  /*0180*/  LEA.HI R8, R8, R7, RZ, 0x4 ;  /* 0x0000000708087211 */ /* 0x000fc600078f20ff */
[----:B------:R-:W-:Y:S01]  /*0190*/  IMAD.IADD R5, R4, 0x1, -R5 ;  /* 0x0000000104057824 */ /* 0x000fe200078e0a05 */
[----:B------:R-:W-:-:S03]  /*01a0*/  LOP3.LUT R8, R8, 0xfffffff0, RZ, 0xc0, !PT ;  /* 0xfffffff008087812 */ /* 0x000fc600078ec0ff */
[----:B-1----:R-:W-:Y:S01]  /*01b0*/  IMAD.WIDE R4, R5, 0x8, R2 ;  /* 0x0000000805047825 */ /* 0x002fe200078e0202 */
[----:B------:R-:W-:-:S05]  /*01c0*/  IADD3 R9, R7, -R8, RZ ;  /* 0x8000000807097210 */ /* 0x000fca0007ffe0ff */
[----:B------:R-:W2:Y:S01]  /*01d0*/  LDG.E.EL.64 R4, desc[UR4][R4.64] ;  /* 0x0000000404047981 */ /* 0x000ea2000c2e1b00 */
[----:B------:R-:W-:-:S06]  /*01e0*/  IMAD.WIDE R8, R9, 0x8, R2 ;  /* 0x0000000809087825 */ /* 0x000fcc00078e0202 */
[----:B------:R-:W3:Y:S01]  /*01f0*/  LDG.E.EL.64 R8, desc[UR4][R8.64] ;  /* 0x0000000408087981 */ /* 0x000ee2000c2e1b00 */
[----:B------:R-:W-:Y:S02]  /*0200*/  LOP3.LUT R17, R6, 0xfffffffc, RZ, 0xc0, !PT ;  /* 0xfffffffc06117812 */ /* 0x000fe400078ec0ff */
[----:B------:R-:W-:Y:S01]  /*0210*/  LEA.HI R11, R11, R0, RZ, 0xa ;  /* 0x000000000b0b7211 */ /* 0x000fe200078f50ff */
[----:B------:R-:W1:Y:S02]  /*0220*/  LDC.64 R6, c[0x0][0x248] ;  /* 0x00009200ff067b82 */ /* 0x000e640000000a00 */
[----:B------:R-:W-:Y:S01]  /*0230*/  IMAD.IADD R17, R0, 0x1, -R17 ;  /* 0x0000000100117824 */ /* 0x000fe200078e0a11 */
[----:B------:R-:W-:-:S03]  /*0240*/  SHF.R.S32.HI R2, RZ, 0xa, R11 ;  /* 0x0000000aff027819 */ /* 0x000fc6000001140b */
[----:B-1----:R-:W-:-:S06]  /*0250*/  IMAD.WIDE R26, R17, 0x4, R6 ;  /* 0x00000004111a7825 */ /* 0x002fcc00078e0206 */
[----:B------:R-:W4:Y:S01]  /*0260*/  LDG.E.EL.64 R26, desc[UR4][R26.64] ;  /* 0x000000041a1a7981 */ /* 0x000f22000c2e1b00 */
[----:B--2---:R-:W-:-:S04]  /*0270*/  SHF.R.U32.HI R3, RZ, 0x1c, R5 ;  /* 0x0000001cff037819 */ /* 0x004fc80000011605 */
[----:B------:R-:W-:Y:S02]  /*0280*/  LOP3.LUT R3, R3, 0x8, RZ, 0xc0, !PT ;  /* 0x0000000803037812 */ /* 0x000fe400078ec0ff */
[----:B---3--:R-:W-:Y:S02]  /*0290*/  SHF.R.U32.HI R11, RZ, 0x1c, R9 ;  /* 0x0000001cff0b7819 */ /* 0x008fe40000011609 */
[----:B------:R-:W-:Y:S02]  /*02a0*/  IADD3 R12, P0, R4, R3, RZ ;  /* 0x00000003040c7210 */ /* 0x000fe40007f1e0ff */
[----:B------:R-:W-:Y:S02]  /*02b0*/  LEA R4, R2, R17, 0x8 ;  /* 0x0000001102047211 */ /* 0x000fe400078e40ff */
[----:B------:R-:W-:Y:S01]  /*02c0*/  LOP3.LUT R11, R11, 0x8, RZ, 0xc0, !PT ;  /* 0x000000080b0b7812 */ /* 0x000fe200078ec0ff */
[----:B------:R-:W1:Y:S01]  /*02d0*/  LDC.64 R2, c[0x0][0x258] ;  /* 0x00009600ff027b82 */ /* 0x000e620000000a00 */
[----:B------:R-:W-:-:S02]  /*02e0*/  IADD3.X R13, RZ, R5, RZ, P0, !PT ;  /* 0x00000005ff0d7210 */ /* 0x000fc400007fe4ff */
[----:B------:R-:W-:Y:S02]  /*02f0*/  SHF.R.S32.HI R5, RZ, 0x1f, R4 ;  /* 0x0000001fff057819 */ /* 0x000fe40000011404 */
[C---:B------:R-:W-:Y:S02]  /*0300*/  LEA R10, P1, R12.reuse, R4, 0x5 ;  /* 0x000000040c0a7211 */ /* 0x040fe400078228ff */
[----:B------:R-:W-:Y:S02]  /*0310*/  IADD3 R4, P0, R8, R11, RZ ;  /* 0x0000000b08047210 */ /* 0x000fe40007f1e0ff */
[----:B------:R-:W-:Y:S01]  /*0320*/  LEA.HI.X R5, R12, R5, R13, 0x5, P1 ;  /* 0x000000050c057211 */ /* 0x000fe200008f2c0d */
[----:B------:R-:W-:Y:S01]  /*0330*/  IMAD.WIDE R22, R17, 0x4, R22 ;  /* 0x0000000411167825 */ /* 0x000fe200078e0216 */
[----:B------:R-:W2:Y:S03]  /*0340*/  LDC.64 R12, c[0x0][0x230] ;  /* 0x00008c00ff0c7b82 */ /* 0x000ea60000000a00 */
[----:B------:R-:W-:Y:S01]  /*0350*/  IMAD.X R8, RZ, RZ, R9, P0 ;  /* 0x000000ffff087224 */ /* 0x000fe200000e0609 */
[C---:B------:R-:W-:Y:S01]  /*0360*/  LEA R10, P0, R4.reuse, R10, 0x2 ;  /* 0x0000000a040a7211 */ /* 0x040fe200078010ff */
[----:B------:R-:W3:Y:S03]  /*0370*/  LDG.E.EL.64 R22, desc[UR4][R22.64] ;  /* 0x0000000416167981 */ /* 0x000ee6000c2e1b00 */
[----:B------:R-:W-:-:S02]  /*0380*/  LEA.HI.X R5, R4, R5, R8, 0x2, P0 ;  /* 0x0000000504057211 */ /* 0x000fc400000f1408 */
[C---:B------:R-:W-:Y:S02]  /*0390*/  SHF.L.U32 R20, R10.reuse, 0x2, RZ ;  /* 0x000000020a147819 */ /* 0x040fe400000006ff */
[----:B------:R-:W-:Y:S01]  /*03a0*/  SHF.L.U64.HI R10, R10, 0x2, R5 ;  /* 0x000000020a0a7819 */ /* 0x000fe20000010205 */
[----:B-1----:R-:W-:Y:S01]  /*03b0*/  IMAD.WIDE R2, R17, 0x4, R2 ;  /* 0x0000000411027825 */ /* 0x002fe200078e0202 */
[----:B------:R-:W-:Y:S02]  /*03c0*/  IADD3 R4, P0, R20, UR6, RZ ;  /* 0x0000000614047c10 */ /* 0x000fe4000ff1e0ff */
[----:B------:R-:W-:Y:S02]  /*03d0*/  IADD3 R8, P1, R20, UR8, RZ ;  /* 0x0000000814087c10 */ /* 0x000fe4000ff3e0ff */
[----:B------:R-:W-:Y:S01]  /*03e0*/  IADD3.X R5, R10, UR7, RZ, P0, !PT ;  /* 0x000000070a057c10 */ /* 0x000fe200087fe4ff */
[----:B------:R1:W3:Y:S01]  /*03f0*/  LDG.E.EL.64 R6, desc[UR4][R2.64] ;  /* 0x0000000402067981 */ /* 0x0002e2000c2e1b00 */
[----:B------:R-:W-:Y:S01]  /*0400*/  IADD3.X R9, R10, UR9, RZ, P1, !PT ;  /* 0x000000090a097c10 */ /* 0x000fe20008ffe4ff */
[----:B------:R-:W-:-:S03]  /*0410*/  ULDC.64 UR6, c[0x0][0x260] ;  /* 0x0000980000067ab9 */ /* 0x000fc60000000a00 */
[----:B------:R-:W1:Y:S04]  /*0420*/  LDG.E.64 R4, desc[UR4][R4.64] ;  /* 0x0000000404047981 */ /* 0x000e68000c1e1b00 */
[----:B------:R-:W3:Y:S01]  /*0430*/  LDG.E.64 R8, desc[UR4][R8.64] ;  /* 0x0000000408087981 */ /* 0x000ee2000c1e1b00 */
[----:B------:R-:W-:-:S04]  /*0440*/  IADD3 R20, P0, R20, UR6, RZ ;  /* 0x0000000614147c10 */ /* 0x000fc8000ff1e0ff */
[----:B------:R-:W-:Y:S02]  /*0450*/  IADD3.X R21, R10, UR7, RZ, P0, !PT ;  /* 0x000000070a157c10 */ /* 0x000fe400087fe4ff */
[----:B------:R-:W2:Y:S04]  /*0460*/  LDC.64 R10, c[0x0][0x218] ;  /* 0x00008600ff0a7b82 */ /* 0x000ea80000000a00 */
[----:B------:R-:W3:Y:S01]  /*0470*/  LDG.E.64 R20, desc[UR4][R20.64] ;  /* 0x0000000414147981 */ /* 0x000ee2000c1e1b00 */
[----:B----4-:R-:W-:-:S04]  /*0480*/  IMAD.WIDE R18, R0, 0x4, R18 ;  /* 0x0000000400127825 */ /* 0x010fc800078e0212 */
[C---:B-----5:R-:W-:Y:S02]  /*0490*/  IMAD.WIDE R14, R17.reuse, 0x4, R14 ;  /* 0x00000004110e7825 */ /* 0x060fe400078e020e */
[----:B------:R-:W4:Y:S02]  /*04a0*/  LDG.E.64 R18, desc[UR4][R18.64] ;  /* 0x0000000412127981 */ /* 0x000f24000c1e1b00 */
[----:B--2---:R-:W-:Y:S02]  /*04b0*/  IMAD.WIDE R12, R0, 0x4, R12 ;  /* 0x00000004000c7825 */ /* 0x004fe400078e020c */
[----:B------:R-:W4:Y:S02]  /*04c0*/  LDG.E.EL.64 R14, desc[UR4][R14.64] ;  /* 0x000000040e0e7981 */ /* 0x000f24000c2e1b00 */
[C---:B0-----:R-:W-:Y:S02]  /*04d0*/  IMAD.WIDE R24, R17.reuse, 0x4, R24 ;  /* 0x0000000411187825 */ /* 0x041fe400078e0218 */
[----:B------:R-:W2:Y:S04]  /*04e0*/  LDG.E.64 R12, desc[UR4][R12.64] ;  /* 0x000000040c0c7981 */ /* 0x000ea8000c1e1b00 */
[----:B------:R-:W5:Y:S01]  /*04f0*/  LDG.E.EL.64 R24, desc[UR4][R24.64] ;  /* 0x0000000418187981 */ /* 0x000f62000c2e1b00 */
[----:B------:R-:W-:-:S06]  /*0500*/  IMAD.WIDE R10, R17, 0x4, R10 ;  /* 0x00000004110a7825 */ /* 0x000fcc00078e020a */
[----:B------:R-:W2:Y:S01]  /*0510*/  LDG.E.EL.64 R10, desc[UR4][R10.64] ;  /* 0x000000040a0a7981 */ /* 0x000ea2000c2e1b00 */
[----:B-1----:R-:W-:Y:S01]  /*0520*/  FADD R2, R27, R5 ;  /* 0x000000051b027221 */ /* 0x002fe20000000000 */
[----:B------:R-:W-:Y:S02]  /*0530*/  FADD R26, R26, R4 ;  /* 0x000000041a1a7221 */ /* 0x000fe40000000000 */
[----:B------:R-:W0:Y:S01]  /*0540*/  LDC.64 R4, c[0x0][0x210] ;  /* 0x00008400ff047b82 */ /* 0x000e220000000a00 */
[----:B---3--:R-:W-:Y:S01]  /*0550*/  FADD R16, R7, R9 ;  /* 0x0000000907107221 */ /* 0x008fe20000000000 */
[----:B------:R-:W-:-:S06]  /*0560*/  FADD R3, R6, R8 ;  /* 0x0000000806037221 */ /* 0x000fcc0000000000 */
[----:B------:R-:W1:Y:S08]  /*0570*/  LDC.64 R8, c[0x0][0x268] ;  /* 0x00009a00ff087b82 */ /* 0x000e700000000a00 */
[----:B------:R-:W3:Y:S01]  /*0580*/  LDC.64 R6, c[0x0][0x278] ;  /* 0x00009e00ff067b82 */ /* 0x000ee20000000a00 */
[----:B------:R-:W-:Y:S01]  /*0590*/  FADD R21, R21, R16 ;  /* 0x0000001015157221 */ /* 0x000fe20000000000 */
[----:B0-----:R-:W-:-:S04]  /*05a0*/  IMAD.WIDE R4, R0, 0x4, R4 ;  /* 0x0000000400047825 */ /* 0x001fc800078e0204 */
[----:B-1----:R-:W-:-:S06]  /*05b0*/  IMAD.WIDE R8, R17, 0x4, R8 ;  /* 0x0000000411087825 */ /* 0x002fcc00078e0208 */
[----:B------:R-:W5:Y:S01]  /*05c0*/  LDG.E.EL.64 R8, desc[UR4][R8.64] ;  /* 0x0000000408087981 */ /* 0x000f62000c2e1b00 */
[----:B---3--:R-:W-:-:S03]  /*05d0*/  IMAD.WIDE R6, R17, 0x4, R6 ;  /* 0x0000000411067825 */ /* 0x008fc600078e0206 */
[----:B------:R-:W3:Y:S04]  /*05e0*/  LDG.E.64 R16, desc[UR4][R4.64] ;  /* 0x0000000404107981 */ /* 0x000ee8000c1e1b00 */
[----:B------:R-:W5:Y:S01]  /*05f0*/  LDG.E.EL.64 R6, desc[UR4][R6.64] ;  /* 0x0000000406067981 */ /* 0x000f62000c2e1b00 */
[----:B------:R-:W-:Y:S01]  /*0600*/  FADD R23, R23, 9.9999997473787516356e-06 ;  /* 0x3727c5ac17177421 */ /* 0x000fe20000000000 */
[----:B------:R-:W-:-:S03]  /*0610*/  FADD R27, R22, 9.9999997473787516356e-06 ;  /* 0x3727c5ac161b7421 */ /* 0x000fc60000000000 */
[----:B------:R-:W0:Y:S08]  /*0620*/  MUFU.SQRT R22, R23 ;  /* 0x0000001700167308 */ /* 0x000e300000002000 */
[----:B------:R-:W1:Y:S01]  /*0630*/  MUFU.SQRT R28, R27 ;  /* 0x0000001b001c7308 */ /* 0x000e620000002000 */
[C---:B0-----:R-:W-:Y:S02]  /*0640*/  FSETP.GT.AND P1, PT, R22.reuse, 8.50705917302346158658e+37, PT ;  /* 0x7e8000001600780b */ /* 0x041fe40003f24000 */
[----:B------:R-:W-:-:S02]  /*0650*/  FSETP.GEU.AND P3, PT, R22, 1.175494350822287508e-38, PT ;  /* 0x008000001600780b */ /* 0x000fc40003f6e000 */
[C---:B-1----:R-:W-:Y:S02]  /*0660*/  FSETP.GT.AND P0, PT, R28.reuse, 8.50705917302346158658e+37, PT ;  /* 0x7e8000001c00780b */ /* 0x042fe40003f04000 */
[----:B------:R-:W-:-:S07]  /*0670*/  FSETP.GEU.AND P2, PT, R28, 1.175494350822287508e-38, PT ;  /* 0x008000001c00780b */ /* 0x000fce0003f4e000 */
[----:B------:R-:W-:Y:S01]  /*0680*/  @P1 FMUL R22, R22, 0.25 ;  /* 0x3e80000016161820 */ /* 0x000fe20000400000 */
[----:B------:R-:W-:Y:S01]  /*0690*/  FADD R29, R20, R3 ;  /* 0x00000003141d7221 */ /* 0x000fe20000000000 */
[----:B----4-:R-:W-:Y:S01]  /*06a0*/  FADD R20, R19, R15 ;  /* 0x0000000f13147221 */ /* 0x010fe20000000000 */
[----:B------:R-:W-:Y:S01]  /*06b0*/  FADD R15, R18, R14 ;  /* 0x0000000e120f7221 */ /* 0x000fe20000000000 */
[----:B------:R-:W-:Y:S01]  /*06c0*/  @!P3 FMUL R22, R22, 16777216 ;  /* 0x4b8000001616b820 */ /* 0x000fe20000400000 */
[----:B------:R-:W-:Y:S01]  /*06d0*/  @P0 FMUL R28, R28, 0.25 ;  /* 0x3e8000001c1c0820 */ /* 0x000fe20000400000 */
[----:B------:R-:W-:-:S03]  /*06e0*/  HFMA2.MMA R18, -RZ, RZ, 1.625, 0 ;  /* 0x3e800000ff127435 */ /* 0x000fc600000001ff */
[----:B------:R-:W-:Y:S01]  /*06f0*/  @!P2 FMUL R28, R28, 16777216 ;  /* 0x4b8000001c1ca820 */ /* 0x000fe20000400000 */
[----:B------:R-:W-:Y:S01]  /*0700*/  MUFU.RCP R22, R22 ;  /* 0x0000001600167308 */ /* 0x000fe20000001000 */
[----:B--2---:R-:W-:Y:S01]  /*0710*/  FADD R15, R12, R15 ;  /* 0x0000000f0c0f7221 */ /* 0x004fe20000000000 */
[----:B------:R-:W-:-:S06]  /*0720*/  FADD R13, R13, R20 ;  /* 0x000000140d0d7221 */ /* 0x000fcc0000000000 */
[----:B------:R-:W0:Y:S01]  /*0730*/  MUFU.RCP R3, R28 ;  /* 0x0000001c00037308 */ /* 0x000e220000001000 */
[----:B------:R-:W-:Y:S01]  /*0740*/  FSEL R14, R18, 1, P0 ;  /* 0x3f800000120e7808 */ /* 0x000fe20000000000 */
[----:B------:R-:W-:Y:S01]  /*0750*/  FADD R2, R2, R21 ;  /* 0x0000001502027221 */ /* 0x000fe20000000000 */
[----:B------:R-:W-:-:S03]  /*0760*/  FADD R26, R26, R29 ;  /* 0x0000001d1a1a7221 */ /* 0x000fc60000000000 */
[----:B------:R-:W-:-:S04]  /*0770*/  @!P2 FMUL R14, R14, 16777216 ;  /* 0x4b8000000e0ea820 */ /* 0x000fc80000400000 */
[----:B0-----:R-:W-:Y:S01]  /*0780*/  FMUL R3, R3, R14 ;  /* 0x0000000e03037220 */ /* 0x001fe20000400000 */
[----:B---3--:R-:W-:Y:S01]  /*0790*/  FADD R10, R16, R10 ;  /* 0x0000000a100a7221 */ /* 0x008fe20000000000 */
[----:B------:R-:W-:Y:S01]  /*07a0*/  FADD R12, R17, R11 ;  /* 0x0000000b110c7221 */ /* 0x000fe20000000000 */
[----:B------:R-:W-:Y:S02]  /*07b0*/  FSEL R17, R18, 1, P1 ;  /* 0x3f80000012117808 */ /* 0x000fe40000800000 */
[----:B------:R-:W-:Y:S01]  /*07c0*/  FADD R15, R10, R15 ;  /* 0x0000000f0a0f7221 */ /* 0x000fe20000000000 */
[----:B------:R-:W-:Y:S01]  /*07d0*/  FADD R13, R12, R13 ;  /* 0x0000000d0c0d7221 */ /* 0x000fe20000000000 */
[----:B------:R-:W0:Y:S01]  /*07e0*/  LDC.64 R10, c[0x0][0x288] ;  /* 0x0000a200ff0a7b82 */ /* 0x000e220000000a00 */
[----:B------:R-:W-:Y:S01]  /*07f0*/  @!P3 FMUL R17, R17, 16777216 ;  /* 0x4b8000001111b820 */ /* 0x000fe20000400000 */
[----:B------:R-:W-:Y:S01]  /*0800*/  FADD R26, R26, R15 ;  /* 0x0000000f1a1a7221 */ /* 0x000fe20000000000 */
[----:B------:R-:W-:-:S02]  /*0810*/  FADD R27, R2, R13 ;  /* 0x0000000d021b7221 */ /* 0x000fc40000000000 */
[----:B------:R-:W-:Y:S01]  /*0820*/  FMUL R22, R22, R17 ;  /* 0x0000001116167220 */ /* 0x000fe20000400000 */
[----:B-----5:R-:W-:Y:S01]  /*0830*/  FADD R8, -R8, R26 ;  /* 0x0000001a08087221 */ /* 0x020fe20000000100 */
[----:B------:R-:W-:-:S03]  /*0840*/  FADD R9, -R9, R27 ;  /* 0x0000001b09097221 */ /* 0x000fc60000000100 */
[----:B------:R-:W-:Y:S01]  /*0850*/  FMUL R3, R8, R3 ;  /* 0x0000000308037220 */ /* 0x000fe20000400000 */
[----:B------:R-:W-:-:S03]  /*0860*/  FMUL R22, R9, R22 ;  /* 0x0000001609167220 */ /* 0x000fc60000400000 */
[----:B------:R-:W-:Y:S01]  /*0870*/  FFMA R3, R6, R3, R24 ;  /* 0x0000000306037223 */ /* 0x000fe20000000018 */
[----:B------:R-:W-:-:S04]  /*0880*/  FFMA R7, R7, R22, R25 ;  /* 0x0000001607077223 */ /* 0x000fc80000000019 */
[----:B------:R-:W-:Y:S02]  /*0890*/  FSETP.GEU.AND P0, PT, R3, RZ, PT ;  /* 0x000000ff0300720b */ /* 0x000fe40003f0e000 */
[----:B------:R-:W-:Y:S02]  /*08a0*/  FSETP.GEU.AND P1, PT, R7, RZ, PT ;  /* 0x000000ff0700720b */ /* 0x000fe40003f2e000 */
[----:B------:R-:W-:Y:S01]  /*08b0*/  FSEL R6, R3, RZ, P0 ;  /* 0x000000ff03067208 */ /* 0x000fe20000000000 */
[----:B0-----:R-:W-:Y:S01]  /*08c0*/  IMAD.WIDE R10, R0, 0x4, R10 ;  /* 0x00000004000a7825 */ /* 0x001fe200078e020a */
[----:B------:R-:W-:Y:S01]  /*08d0*/  FSEL R7, R7, RZ, P1 ;  /* 0x000000ff07077208 */ /* 0x000fe20000800000 */
[----:B------:R-:W-:Y:S04]  /*08e0*/  STG.E.64 desc[UR4][R4.64], R26 ;  /* 0x0000001a04007986 */ /* 0x000fe8000c101b04 */
[----:B------:R-:W-:Y:S01]  /*08f0*/  STG.E.64 desc[UR4][R10.64], R6 ;  /* 0x000000060a007986 */ /* 0x000fe2000c101b04 */
[----:B------:R-:W-:Y:S05]  /*0900*/  EXIT ;  /* 0x000000000000794d */ /* 0x000fea0003800000 */
.L_x_0:
[----:B------:R-:W-:-:S00]  /*0910*/  BRA `(.L_x_0) ;  /* 0xfffffffc00fc7947 */ /* 0x000fc0000383ffff */
[----:B------:R-:W-:-:S00]  /*0920*/  NOP ;  /* 0x0000000000007918 */ /* 0x000fc00000000000 */
        /* <DEDUP_REMOVED lines=13> */
.L_x_1:


//--------------------- .nv.global.init           --------------------------
	.section	.nv.global.init,"aw",@progbits
.nv.global.init:
	.type		_$_str,@object
	.size		_$_str,(_$_str_$_2 - _$_str)
_$_str:
        /*0000*/ 	.byte	0x5f, 0x5f, 0x43, 0x55, 0x44, 0x41, 0x5f, 0x46, 0x54, 0x5a, 0x00
	.type		_$_str_$_2,@object
	.size		_$_str_$_2,(.L_1 - _$_str_$_2)
_$_str_$_2:
        /*000b*/ 	.byte	0x5f, 0x5f, 0x43, 0x55, 0x44, 0x41, 0x5f, 0x50, 0x52, 0x45, 0x43, 0x5f, 0x53, 0x51, 0x52, 0x54
        /*001b*/ 	.byte	0x00
.L_1:


//--------------------- .nv.constant0.triton_poi_fused__native_batch_norm_legit_no_training__unsafe_index_add_convolution_relu_48 --------------------------
	.section	.nv.constant0.triton_poi_fused__native_batch_norm_legit_no_training__unsafe_index_add_convolution_relu_48,"a",@progbits
	.sectionflags	@""
	.align	4
.nv.constant0.triton_poi_fused__native_batch_norm_legit_no_training__unsafe_index_add_convolution_relu_48:
	.zero		660
